//
// Generated by NVIDIA NVVM Compiler
//
// Compiler Build ID: CL-36424714
// Cuda compilation tools, release 13.0, V13.0.88
// Based on NVVM 20.0.0
//

.version 9.0
.target sm_100
.address_size 64

	// .globl	_Z24simple_linear_regressionPfS_S_S_S_S_S_S_S_i
.func  (.param .b64 func_retval0) __internal_accurate_pow
(
	.param .b64 __internal_accurate_pow_param_0
)
;
// _ZZ24simple_linear_regressionPfS_S_S_S_S_S_S_S_iE6errors has been demoted

.visible .entry _Z24simple_linear_regressionPfS_S_S_S_S_S_S_S_i(
	.param .u64 .ptr .align 1 _Z24simple_linear_regressionPfS_S_S_S_S_S_S_S_i_param_0,
	.param .u64 .ptr .align 1 _Z24simple_linear_regressionPfS_S_S_S_S_S_S_S_i_param_1,
	.param .u64 .ptr .align 1 _Z24simple_linear_regressionPfS_S_S_S_S_S_S_S_i_param_2,
	.param .u64 .ptr .align 1 _Z24simple_linear_regressionPfS_S_S_S_S_S_S_S_i_param_3,
	.param .u64 .ptr .align 1 _Z24simple_linear_regressionPfS_S_S_S_S_S_S_S_i_param_4,
	.param .u64 .ptr .align 1 _Z24simple_linear_regressionPfS_S_S_S_S_S_S_S_i_param_5,
	.param .u64 .ptr .align 1 _Z24simple_linear_regressionPfS_S_S_S_S_S_S_S_i_param_6,
	.param .u64 .ptr .align 1 _Z24simple_linear_regressionPfS_S_S_S_S_S_S_S_i_param_7,
	.param .u64 .ptr .align 1 _Z24simple_linear_regressionPfS_S_S_S_S_S_S_S_i_param_8,
	.param .u32 _Z24simple_linear_regressionPfS_S_S_S_S_S_S_S_i_param_9
)
{
	.reg .pred 	%p<16>;
	.reg .b32 	%r<30>;
	.reg .b32 	%f<43>;
	.reg .b64 	%rd<36>;
	.reg .b64 	%fd<19>;
	// demoted variable
	.shared .align 4 .b8 _ZZ24simple_linear_regressionPfS_S_S_S_S_S_S_S_iE6errors[20];
	ld.param.u64 	%rd6, [_Z24simple_linear_regressionPfS_S_S_S_S_S_S_S_i_param_1];
	ld.param.u64 	%rd8, [_Z24simple_linear_regressionPfS_S_S_S_S_S_S_S_i_param_3];
	ld.param.u64 	%rd9, [_Z24simple_linear_regressionPfS_S_S_S_S_S_S_S_i_param_4];
	ld.param.u64 	%rd10, [_Z24simple_linear_regressionPfS_S_S_S_S_S_S_S_i_param_5];
	ld.param.u64 	%rd11, [_Z24simple_linear_regressionPfS_S_S_S_S_S_S_S_i_param_6];
	ld.param.u64 	%rd12, [_Z24simple_linear_regressionPfS_S_S_S_S_S_S_S_i_param_7];
	ld.param.u64 	%rd13, [_Z24simple_linear_regressionPfS_S_S_S_S_S_S_S_i_param_8];
	ld.param.u32 	%r7, [_Z24simple_linear_regressionPfS_S_S_S_S_S_S_S_i_param_9];
	mov.u32 	%r1, %ctaid.x;
	mov.u32 	%r8, %ntid.x;
	mov.u32 	%r2, %tid.x;
	mad.lo.s32 	%r3, %r1, %r8, %r2;
	setp.ge.s32 	%p1, %r3, %r7;
	@%p1 bra 	$L__BB0_10;
	ld.param.u64 	%rd35, [_Z24simple_linear_regressionPfS_S_S_S_S_S_S_S_i_param_2];
	ld.param.u64 	%rd34, [_Z24simple_linear_regressionPfS_S_S_S_S_S_S_S_i_param_0];
	cvta.to.global.u64 	%rd14, %rd9;
	cvta.to.global.u64 	%rd15, %rd10;
	cvta.to.global.u64 	%rd16, %rd34;
	cvta.to.global.u64 	%rd17, %rd11;
	cvta.to.global.u64 	%rd18, %rd6;
	cvta.to.global.u64 	%rd19, %rd12;
	cvta.to.global.u64 	%rd20, %rd35;
	cvta.to.global.u64 	%rd21, %rd8;
	ld.global.f32 	%f3, [%rd14];
	ld.global.f32 	%f4, [%rd15];
	mul.wide.s32 	%rd22, %r3, 4;
	add.s64 	%rd1, %rd16, %rd22;
	ld.global.f32 	%f5, [%rd1];
	fma.rn.f32 	%f6, %f4, %f5, %f3;
	ld.global.f32 	%f7, [%rd17];
	add.s64 	%rd2, %rd18, %rd22;
	ld.global.f32 	%f8, [%rd2];
	fma.rn.f32 	%f9, %f7, %f8, %f6;
	ld.global.f32 	%f10, [%rd19];
	add.s64 	%rd3, %rd20, %rd22;
	ld.global.f32 	%f11, [%rd3];
	fma.rn.f32 	%f1, %f10, %f11, %f9;
	add.s64 	%rd4, %rd21, %rd22;
	ld.global.f32 	%f12, [%rd4];
	sub.f32 	%f2, %f12, %f1;
	cvt.f64.f32 	%fd1, %f2;
	{
	.reg .b32 %temp; 
	mov.b64 	{%temp, %r4}, %fd1;
	}
	mov.f64 	%fd9, 0d4000000000000000;
	{
	.reg .b32 %temp; 
	mov.b64 	{%temp, %r9}, %fd9;
	}
	and.b32  	%r6, %r9, 2146435072;
	setp.eq.s32 	%p2, %r6, 1062207488;
	abs.f64 	%fd2, %fd1;
	{ // callseq 0, 0
	.param .b64 param0;
	st.param.f64 	[param0], %fd2;
	.param .b64 retval0;
	call.uni (retval0), 
	__internal_accurate_pow, 
	(
	param0
	);
	ld.param.f64 	%fd10, [retval0];
	} // callseq 0
	setp.lt.s32 	%p3, %r4, 0;
	neg.f64 	%fd12, %fd10;
	selp.f64 	%fd13, %fd12, %fd10, %p2;
	selp.f64 	%fd18, %fd13, %fd10, %p3;
	setp.neu.f32 	%p4, %f2, 0f00000000;
	@%p4 bra 	$L__BB0_3;
	setp.eq.s32 	%p5, %r6, 1062207488;
	selp.b32 	%r10, %r4, 0, %p5;
	setp.lt.s32 	%p6, %r9, 0;
	or.b32  	%r11, %r10, 2146435072;
	selp.b32 	%r12, %r11, %r10, %p6;
	mov.b32 	%r13, 0;
	mov.b64 	%fd18, {%r13, %r12};
$L__BB0_3:
	add.f64 	%fd14, %fd1, 0d4000000000000000;
	{
	.reg .b32 %temp; 
	mov.b64 	{%temp, %r14}, %fd14;
	}
	and.b32  	%r15, %r14, 2146435072;
	setp.ne.s32 	%p7, %r15, 2146435072;
	@%p7 bra 	$L__BB0_8;
	setp.num.f32 	%p8, %f2, %f2;
	@%p8 bra 	$L__BB0_6;
	mov.f64 	%fd15, 0d4000000000000000;
	add.rn.f64 	%fd18, %fd1, %fd15;
	bra.uni 	$L__BB0_8;
$L__BB0_6:
	setp.neu.f64 	%p9, %fd2, 0d7FF0000000000000;
	@%p9 bra 	$L__BB0_8;
	setp.lt.s32 	%p10, %r4, 0;
	setp.eq.s32 	%p11, %r6, 1062207488;
	setp.lt.s32 	%p12, %r9, 0;
	selp.b32 	%r17, 0, 2146435072, %p12;
	and.b32  	%r18, %r9, 2147483647;
	setp.ne.s32 	%p13, %r18, 1071644672;
	or.b32  	%r19, %r17, -2147483648;
	selp.b32 	%r20, %r19, %r17, %p13;
	selp.b32 	%r21, %r20, %r17, %p11;
	selp.b32 	%r22, %r21, %r17, %p10;
	mov.b32 	%r23, 0;
	mov.b64 	%fd18, {%r23, %r22};
$L__BB0_8:
	setp.eq.f32 	%p14, %f2, 0f3F800000;
	mul.f64 	%fd16, %fd18, 0d3FE0000000000000;
	cvt.rn.f32.f64 	%f13, %fd16;
	selp.f32 	%f14, 0f3F000000, %f13, %p14;
	atom.shared.add.f32 	%f15, [_ZZ24simple_linear_regressionPfS_S_S_S_S_S_S_S_iE6errors], %f14;
	ld.global.f32 	%f16, [%rd4];
	sub.f32 	%f17, %f16, %f1;
	neg.f32 	%f18, %f17;
	atom.shared.add.f32 	%f19, [_ZZ24simple_linear_regressionPfS_S_S_S_S_S_S_S_iE6errors+4], %f18;
	ld.global.f32 	%f20, [%rd4];
	sub.f32 	%f21, %f20, %f1;
	neg.f32 	%f22, %f21;
	ld.global.f32 	%f23, [%rd1];
	mul.f32 	%f24, %f23, %f22;
	atom.shared.add.f32 	%f25, [_ZZ24simple_linear_regressionPfS_S_S_S_S_S_S_S_iE6errors+8], %f24;
	ld.global.f32 	%f26, [%rd4];
	sub.f32 	%f27, %f26, %f1;
	neg.f32 	%f28, %f27;
	ld.global.f32 	%f29, [%rd2];
	mul.f32 	%f30, %f29, %f28;
	atom.shared.add.f32 	%f31, [_ZZ24simple_linear_regressionPfS_S_S_S_S_S_S_S_iE6errors+12], %f30;
	ld.global.f32 	%f32, [%rd4];
	sub.f32 	%f33, %f32, %f1;
	neg.f32 	%f34, %f33;
	ld.global.f32 	%f35, [%rd3];
	mul.f32 	%f36, %f35, %f34;
	atom.shared.add.f32 	%f37, [_ZZ24simple_linear_regressionPfS_S_S_S_S_S_S_S_iE6errors+16], %f36;
	bar.sync 	0;
	setp.ne.s32 	%p15, %r2, 0;
	@%p15 bra 	$L__BB0_10;
	cvta.to.global.u64 	%rd23, %rd13;
	ld.shared.f32 	%f38, [_ZZ24simple_linear_regressionPfS_S_S_S_S_S_S_S_iE6errors];
	mul.lo.s32 	%r24, %r1, 5;
	mul.wide.u32 	%rd24, %r24, 4;
	add.s64 	%rd25, %rd23, %rd24;
	st.global.f32 	[%rd25], %f38;
	ld.shared.f32 	%f39, [_ZZ24simple_linear_regressionPfS_S_S_S_S_S_S_S_iE6errors+4];
	add.s32 	%r25, %r24, 1;
	mul.wide.u32 	%rd26, %r25, 4;
	add.s64 	%rd27, %rd23, %rd26;
	st.global.f32 	[%rd27], %f39;
	ld.shared.f32 	%f40, [_ZZ24simple_linear_regressionPfS_S_S_S_S_S_S_S_iE6errors+8];
	add.s32 	%r26, %r24, 2;
	mul.wide.u32 	%rd28, %r26, 4;
	add.s64 	%rd29, %rd23, %rd28;
	st.global.f32 	[%rd29], %f40;
	ld.shared.f32 	%f41, [_ZZ24simple_linear_regressionPfS_S_S_S_S_S_S_S_iE6errors+12];
	add.s32 	%r27, %r24, 3;
	mul.wide.u32 	%rd30, %r27, 4;
	add.s64 	%rd31, %rd23, %rd30;
	st.global.f32 	[%rd31], %f41;
	ld.shared.f32 	%f42, [_ZZ24simple_linear_regressionPfS_S_S_S_S_S_S_S_iE6errors+16];
	add.s32 	%r28, %r24, 4;
	mul.wide.u32 	%rd32, %r28, 4;
	add.s64 	%rd33, %rd23, %rd32;
	st.global.f32 	[%rd33], %f42;
	mov.b32 	%r29, 0;
	st.shared.u32 	[_ZZ24simple_linear_regressionPfS_S_S_S_S_S_S_S_iE6errors], %r29;
	st.shared.u32 	[_ZZ24simple_linear_regressionPfS_S_S_S_S_S_S_S_iE6errors+4], %r29;
	st.shared.u32 	[_ZZ24simple_linear_regressionPfS_S_S_S_S_S_S_S_iE6errors+8], %r29;
	st.shared.u32 	[_ZZ24simple_linear_regressionPfS_S_S_S_S_S_S_S_iE6errors+12], %r29;
	st.shared.u32 	[_ZZ24simple_linear_regressionPfS_S_S_S_S_S_S_S_iE6errors+16], %r29;
$L__BB0_10:
	ret;

}
.func  (.param .b64 func_retval0) __internal_accurate_pow(
	.param .b64 __internal_accurate_pow_param_0
)
{
	.reg .pred 	%p<8>;
	.reg .b32 	%r<49>;
	.reg .b32 	%f<3>;
	.reg .b64 	%fd<109>;

	ld.param.f64 	%fd10, [__internal_accurate_pow_param_0];
	{
	.reg .b32 %temp; 
	mov.b64 	{%temp, %r46}, %fd10;
	}
	{
	.reg .b32 %temp; 
	mov.b64 	{%r45, %temp}, %fd10;
	}
	shr.u32 	%r47, %r46, 20;
	setp.gt.u32 	%p1, %r46, 1048575;
	@%p1 bra 	$L__BB1_2;
	mul.f64 	%fd11, %fd10, 0d4350000000000000;
	{
	.reg .b32 %temp; 
	mov.b64 	{%temp, %r46}, %fd11;
	}
	{
	.reg .b32 %temp; 
	mov.b64 	{%r45, %temp}, %fd11;
	}
	shr.u32 	%r16, %r46, 20;
	add.s32 	%r47, %r16, -54;
$L__BB1_2:
	add.s32 	%r48, %r47, -1023;
	and.b32  	%r17, %r46, -2146435073;
	or.b32  	%r18, %r17, 1072693248;
	mov.b64 	%fd107, {%r45, %r18};
	setp.lt.u32 	%p2, %r18, 1073127583;
	@%p2 bra 	$L__BB1_4;
	{
	.reg .b32 %temp; 
	mov.b64 	{%r19, %temp}, %fd107;
	}
	{
	.reg .b32 %temp; 
	mov.b64 	{%temp, %r20}, %fd107;
	}
	add.s32 	%r21, %r20, -1048576;
	mov.b64 	%fd107, {%r19, %r21};
	add.s32 	%r48, %r47, -1022;
$L__BB1_4:
	add.f64 	%fd12, %fd107, 0dBFF0000000000000;
	add.f64 	%fd13, %fd107, 0d3FF0000000000000;
	rcp.approx.ftz.f64 	%fd14, %fd13;
	neg.f64 	%fd15, %fd13;
	fma.rn.f64 	%fd16, %fd15, %fd14, 0d3FF0000000000000;
	fma.rn.f64 	%fd17, %fd16, %fd16, %fd16;
	fma.rn.f64 	%fd18, %fd17, %fd14, %fd14;
	mul.f64 	%fd19, %fd12, %fd18;
	fma.rn.f64 	%fd20, %fd12, %fd18, %fd19;
	mul.f64 	%fd21, %fd20, %fd20;
	fma.rn.f64 	%fd22, %fd21, 0d3EB0F5FF7D2CAFE2, 0d3ED0F5D241AD3B5A;
	fma.rn.f64 	%fd23, %fd22, %fd21, 0d3EF3B20A75488A3F;
	fma.rn.f64 	%fd24, %fd23, %fd21, 0d3F1745CDE4FAECD5;
	fma.rn.f64 	%fd25, %fd24, %fd21, 0d3F3C71C7258A578B;
	fma.rn.f64 	%fd26, %fd25, %fd21, 0d3F6249249242B910;
	fma.rn.f64 	%fd27, %fd26, %fd21, 0d3F89999999999DFB;
	sub.f64 	%fd28, %fd12, %fd20;
	add.f64 	%fd29, %fd28, %fd28;
	neg.f64 	%fd30, %fd20;
	fma.rn.f64 	%fd31, %fd30, %fd12, %fd29;
	mul.f64 	%fd32, %fd18, %fd31;
	fma.rn.f64 	%fd33, %fd21, %fd27, 0d3FB5555555555555;
	mov.f64 	%fd34, 0d3FB5555555555555;
	sub.f64 	%fd35, %fd34, %fd33;
	fma.rn.f64 	%fd36, %fd21, %fd27, %fd35;
	add.f64 	%fd37, %fd36, 0dBC46A4CB00B9E7B0;
	add.f64 	%fd38, %fd33, %fd37;
	sub.f64 	%fd39, %fd33, %fd38;
	add.f64 	%fd40, %fd37, %fd39;
	mul.rn.f64 	%fd41, %fd20, %fd20;
	neg.f64 	%fd42, %fd41;
	fma.rn.f64 	%fd43, %fd20, %fd20, %fd42;
	{
	.reg .b32 %temp; 
	mov.b64 	{%r22, %temp}, %fd32;
	}
	{
	.reg .b32 %temp; 
	mov.b64 	{%temp, %r23}, %fd32;
	}
	add.s32 	%r24, %r23, 1048576;
	mov.b64 	%fd44, {%r22, %r24};
	fma.rn.f64 	%fd45, %fd20, %fd44, %fd43;
	mul.rn.f64 	%fd46, %fd41, %fd20;
	neg.f64 	%fd47, %fd46;
	fma.rn.f64 	%fd48, %fd41, %fd20, %fd47;
	fma.rn.f64 	%fd49, %fd41, %fd32, %fd48;
	fma.rn.f64 	%fd50, %fd45, %fd20, %fd49;
	mul.rn.f64 	%fd51, %fd38, %fd46;
	neg.f64 	%fd52, %fd51;
	fma.rn.f64 	%fd53, %fd38, %fd46, %fd52;
	fma.rn.f64 	%fd54, %fd38, %fd50, %fd53;
	fma.rn.f64 	%fd55, %fd40, %fd46, %fd54;
	add.f64 	%fd56, %fd51, %fd55;
	sub.f64 	%fd57, %fd51, %fd56;
	add.f64 	%fd58, %fd55, %fd57;
	add.f64 	%fd59, %fd20, %fd56;
	sub.f64 	%fd60, %fd20, %fd59;
	add.f64 	%fd61, %fd56, %fd60;
	add.f64 	%fd62, %fd58, %fd61;
	add.f64 	%fd63, %fd32, %fd62;
	add.f64 	%fd64, %fd59, %fd63;
	sub.f64 	%fd65, %fd59, %fd64;
	add.f64 	%fd66, %fd63, %fd65;
	xor.b32  	%r25, %r48, -2147483648;
	mov.b32 	%r26, 1127219200;
	mov.b64 	%fd67, {%r25, %r26};
	mov.b32 	%r27, -2147483648;
	mov.b64 	%fd68, {%r27, %r26};
	sub.f64 	%fd69, %fd67, %fd68;
	fma.rn.f64 	%fd70, %fd69, 0d3FE62E42FEFA39EF, %fd64;
	fma.rn.f64 	%fd71, %fd69, 0dBFE62E42FEFA39EF, %fd70;
	sub.f64 	%fd72, %fd71, %fd64;
	sub.f64 	%fd73, %fd66, %fd72;
	fma.rn.f64 	%fd74, %fd69, 0d3C7ABC9E3B39803F, %fd73;
	add.f64 	%fd75, %fd70, %fd74;
	sub.f64 	%fd76, %fd70, %fd75;
	add.f64 	%fd77, %fd74, %fd76;
	mov.f64 	%fd78, 0d4000000000000000;
	{
	.reg .b32 %temp; 
	mov.b64 	{%temp, %r28}, %fd78;
	}
	{
	.reg .b32 %temp; 
	mov.b64 	{%r29, %temp}, %fd78;
	}
	shl.b32 	%r30, %r28, 1;
	setp.gt.u32 	%p3, %r30, -33554433;
	and.b32  	%r31, %r28, -15728641;
	selp.b32 	%r32, %r31, %r28, %p3;
	mov.b64 	%fd79, {%r29, %r32};
	mul.rn.f64 	%fd80, %fd75, %fd79;
	neg.f64 	%fd81, %fd80;
	fma.rn.f64 	%fd82, %fd75, %fd79, %fd81;
	fma.rn.f64 	%fd83, %fd77, %fd79, %fd82;
	add.f64 	%fd4, %fd80, %fd83;
	sub.f64 	%fd84, %fd80, %fd4;
	add.f64 	%fd5, %fd83, %fd84;
	fma.rn.f64 	%fd85, %fd4, 0d3FF71547652B82FE, 0d4338000000000000;
	{
	.reg .b32 %temp; 
	mov.b64 	{%r13, %temp}, %fd85;
	}
	mov.f64 	%fd86, 0dC338000000000000;
	add.rn.f64 	%fd87, %fd85, %fd86;
	fma.rn.f64 	%fd88, %fd87, 0dBFE62E42FEFA39EF, %fd4;
	fma.rn.f64 	%fd89, %fd87, 0dBC7ABC9E3B39803F, %fd88;
	fma.rn.f64 	%fd90, %fd89, 0d3E5ADE1569CE2BDF, 0d3E928AF3FCA213EA;
	fma.rn.f64 	%fd91, %fd90, %fd89, 0d3EC71DEE62401315;
	fma.rn.f64 	%fd92, %fd91, %fd89, 0d3EFA01997C89EB71;
	fma.rn.f64 	%fd93, %fd92, %fd89, 0d3F2A01A014761F65;
	fma.rn.f64 	%fd94, %fd93, %fd89, 0d3F56C16C1852B7AF;
	fma.rn.f64 	%fd95, %fd94, %fd89, 0d3F81111111122322;
	fma.rn.f64 	%fd96, %fd95, %fd89, 0d3FA55555555502A1;
	fma.rn.f64 	%fd97, %fd96, %fd89, 0d3FC5555555555511;
	fma.rn.f64 	%fd98, %fd97, %fd89, 0d3FE000000000000B;
	fma.rn.f64 	%fd99, %fd98, %fd89, 0d3FF0000000000000;
	fma.rn.f64 	%fd100, %fd99, %fd89, 0d3FF0000000000000;
	{
	.reg .b32 %temp; 
	mov.b64 	{%r14, %temp}, %fd100;
	}
	{
	.reg .b32 %temp; 
	mov.b64 	{%temp, %r15}, %fd100;
	}
	shl.b32 	%r33, %r13, 20;
	add.s32 	%r34, %r33, %r15;
	mov.b64 	%fd108, {%r14, %r34};
	{
	.reg .b32 %temp; 
	mov.b64 	{%temp, %r35}, %fd4;
	}
	mov.b32 	%f2, %r35;
	abs.f32 	%f1, %f2;
	setp.lt.f32 	%p4, %f1, 0f4086232B;
	@%p4 bra 	$L__BB1_7;
	setp.lt.f64 	%p5, %fd4, 0d0000000000000000;
	add.f64 	%fd101, %fd4, 0d7FF0000000000000;
	selp.f64 	%fd108, 0d0000000000000000, %fd101, %p5;
	setp.geu.f32 	%p6, %f1, 0f40874800;
	@%p6 bra 	$L__BB1_7;
	shr.u32 	%r36, %r13, 31;
	add.s32 	%r37, %r13, %r36;
	shr.s32 	%r38, %r37, 1;
	shl.b32 	%r39, %r38, 20;
	add.s32 	%r40, %r15, %r39;
	mov.b64 	%fd102, {%r14, %r40};
	sub.s32 	%r41, %r13, %r38;
	shl.b32 	%r42, %r41, 20;
	add.s32 	%r43, %r42, 1072693248;
	mov.b32 	%r44, 0;
	mov.b64 	%fd103, {%r44, %r43};
	mul.f64 	%fd108, %fd103, %fd102;
$L__BB1_7:
	abs.f64 	%fd104, %fd108;
	setp.eq.f64 	%p7, %fd104, 0d7FF0000000000000;
	fma.rn.f64 	%fd105, %fd108, %fd5, %fd108;
	selp.f64 	%fd106, %fd108, %fd105, %p7;
	st.param.f64 	[func_retval0], %fd106;
	ret;

}


// ===== COMPILED SASS (sm_100) =====

	.target	sm_100

	.elftype	@"ET_EXEC"


//--------------------- .note.nv.tkinfo           --------------------------
	.section	.note.nv.tkinfo,"",@"SHT_NOTE"
	.sectionflags	@"SHF_NOTE_NV_TKINFO"
	.tkinfo
        /*0018*/ 	.word	0x00000002
        /*0030*/ 	.string	""
        /*0030*/ 	.string	"ptxas"
        /*0030*/ 	.string	"Cuda compilation tools, release 13.0, V13.0.88"
        /*0030*/ 	.string	"Build cuda_13.0.r13.0/compiler.36424714_0"
        /*0030*/ 	.string	"-arch sm_100 -m 64 "



//--------------------- .note.nv.cuinfo           --------------------------
	.section	.note.nv.cuinfo,"",@"SHT_NOTE"
	.sectionflags	@"SHF_NOTE_NV_CUINFO"
        /*0018*/ 	.short	0x0002
        /*001a*/ 	.short	0x0064
        /*001c*/ 	.short	0x0082
	.zero		2


//--------------------- .nv.info                  --------------------------
	.section	.nv.info,"",@"SHT_CUDA_INFO"
	.align	4


	//----- nvinfo : EIATTR_REGCOUNT
	.align		4
        /*0000*/ 	.byte	0x04, 0x2f
        /*0002*/ 	.short	(.L_1 - .L_0)
	.align		4
.L_0:
        /*0004*/ 	.word	index@(_Z24simple_linear_regressionPfS_S_S_S_S_S_S_S_i)
        /*0008*/ 	.word	0x00000026


	//----- nvinfo : EIATTR_FRAME_SIZE
	.align		4
.L_1:
        /*000c*/ 	.byte	0x04, 0x11
        /*000e*/ 	.short	(.L_3 - .L_2)
	.align		4
.L_2:
        /*0010*/ 	.word	index@($_Z24simple_linear_regressionPfS_S_S_S_S_S_S_S_i$__internal_accurate_pow)
        /*0014*/ 	.word	0x00000000


	//----- nvinfo : EIATTR_FRAME_SIZE
	.align		4
.L_3:
        /*0018*/ 	.byte	0x04, 0x11
        /*001a*/ 	.short	(.L_5 - .L_4)
	.align		4
.L_4:
        /*001c*/ 	.word	index@(_Z24simple_linear_regressionPfS_S_S_S_S_S_S_S_i)
        /*0020*/ 	.word	0x00000000


	//----- nvinfo : EIATTR_MIN_STACK_SIZE
	.align		4
.L_5:
        /*0024*/ 	.byte	0x04, 0x12
        /*0026*/ 	.short	(.L_7 - .L_6)
	.align		4
.L_6:
        /*0028*/ 	.word	index@(_Z24simple_linear_regressionPfS_S_S_S_S_S_S_S_i)
        /*002c*/ 	.word	0x00000000
.L_7:


//--------------------- .nv.compat                --------------------------
	.section	.nv.compat,"",@"SHT_CUDA_COMPAT_INFO"
	.align	4
        /*0000*/ 	.byte	0x02, 0x09, 0x00, 0x00, 0x02, 0x02, 0x01, 0x00, 0x02, 0x05, 0x05, 0x00, 0x03, 0x07, 0x01, 0x01
        /*0010*/ 	.byte	0x02, 0x03, 0x00, 0x00, 0x02, 0x06, 0x01, 0x00, 0x04, 0x0b, 0x08, 0x00, 0x01, 0x00, 0x00, 0x00
        /*0020*/ 	.byte	0x00, 0x00, 0x00, 0x00


//--------------------- .nv.info._Z24simple_linear_regressionPfS_S_S_S_S_S_S_S_i --------------------------
	.section	.nv.info._Z24simple_linear_regressionPfS_S_S_S_S_S_S_S_i,"",@"SHT_CUDA_INFO"
	.sectionflags	@""
	.align	4


	//----- nvinfo : EIATTR_CUDA_API_VERSION
	.align		4
        /*0000*/ 	.byte	0x04, 0x37
        /*0002*/ 	.short	(.L_9 - .L_8)
.L_8:
        /*0004*/ 	.word	0x00000082


	//----- nvinfo : EIATTR_KPARAM_INFO
	.align		4
.L_9:
        /*0008*/ 	.byte	0x04, 0x17
        /*000a*/ 	.short	(.L_11 - .L_10)
.L_10:
        /*000c*/ 	.word	0x00000000
        /*0010*/ 	.short	0x0009
        /*0012*/ 	.short	0x0048
        /*0014*/ 	.byte	0x00, 0xf0, 0x11, 0x00


	//----- nvinfo : EIATTR_KPARAM_INFO
	.align		4
.L_11:
        /*0018*/ 	.byte	0x04, 0x17
        /*001a*/ 	.short	(.L_13 - .L_12)
.L_12:
        /*001c*/ 	.word	0x00000000
        /*0020*/ 	.short	0x0008
        /*0022*/ 	.short	0x0040
        /*0024*/ 	.byte	0x00, 0xf5, 0x21, 0x00


	//----- nvinfo : EIATTR_KPARAM_INFO
	.align		4
.L_13:
        /*0028*/ 	.byte	0x04, 0x17
        /*002a*/ 	.short	(.L_15 - .L_14)
.L_14:
        /*002c*/ 	.word	0x00000000
        /*0030*/ 	.short	0x0007
        /*0032*/ 	.short	0x0038
        /*0034*/ 	.byte	0x00, 0xf5, 0x21, 0x00


	//----- nvinfo : EIATTR_KPARAM_INFO
	.align		4
.L_15:
        /*0038*/ 	.byte	0x04, 0x17
        /*003a*/ 	.short	(.L_17 - .L_16)
.L_16:
        /*003c*/ 	.word	0x00000000
        /*0040*/ 	.short	0x0006
        /*0042*/ 	.short	0x0030
        /*0044*/ 	.byte	0x00, 0xf5, 0x21, 0x00


	//----- nvinfo : EIATTR_KPARAM_INFO
	.align		4
.L_17:
        /*0048*/ 	.byte	0x04, 0x17
        /*004a*/ 	.short	(.L_19 - .L_18)
.L_18:
        /*004c*/ 	.word	0x00000000
        /*0050*/ 	.short	0x0005
        /*0052*/ 	.short	0x0028
        /*0054*/ 	.byte	0x00, 0xf5, 0x21, 0x00


	//----- nvinfo : EIATTR_KPARAM_INFO
	.align		4
.L_19:
        /*0058*/ 	.byte	0x04, 0x17
        /*005a*/ 	.short	(.L_21 - .L_20)
.L_20:
        /*005c*/ 	.word	0x00000000
        /*0060*/ 	.short	0x0004
        /*0062*/ 	.short	0x0020
        /*0064*/ 	.byte	0x00, 0xf5, 0x21, 0x00


	//----- nvinfo : EIATTR_KPARAM_INFO
	.align		4
.L_21:
        /*0068*/ 	.byte	0x04, 0x17
        /*006a*/ 	.short	(.L_23 - .L_22)
.L_22:
        /*006c*/ 	.word	0x00000000
        /*0070*/ 	.short	0x0003
        /*0072*/ 	.short	0x0018
        /*0074*/ 	.byte	0x00, 0xf5, 0x21, 0x00


	//----- nvinfo : EIATTR_KPARAM_INFO
	.align		4
.L_23:
        /*0078*/ 	.byte	0x04, 0x17
        /*007a*/ 	.short	(.L_25 - .L_24)
.L_24:
        /*007c*/ 	.word	0x00000000
        /*0080*/ 	.short	0x0002
        /*0082*/ 	.short	0x0010
        /*0084*/ 	.byte	0x00, 0xf5, 0x21, 0x00


	//----- nvinfo : EIATTR_KPARAM_INFO
	.align		4
.L_25:
        /*0088*/ 	.byte	0x04, 0x17
        /*008a*/ 	.short	(.L_27 - .L_26)
.L_26:
        /*008c*/ 	.word	0x00000000
        /*0090*/ 	.short	0x0001
        /*0092*/ 	.short	0x0008
        /*0094*/ 	.byte	0x00, 0xf5, 0x21, 0x00


	//----- nvinfo : EIATTR_KPARAM_INFO
	.align		4
.L_27:
        /*0098*/ 	.byte	0x04, 0x17
        /*009a*/ 	.short	(.L_29 - .L_28)
.L_28:
        /*009c*/ 	.word	0x00000000
        /*00a0*/ 	.short	0x0000
        /*00a2*/ 	.short	0x0000
        /*00a4*/ 	.byte	0x00, 0xf5, 0x21, 0x00


	//----- nvinfo : EIATTR_SPARSE_MMA_MASK
	.align		4
.L_29:
        /*00a8*/ 	.byte	0x03, 0x50
        /*00aa*/ 	.short	0x0000


	//----- nvinfo : EIATTR_MAXREG_COUNT
	.align		4
        /*00ac*/ 	.byte	0x03, 0x1b
        /*00ae*/ 	.short	0x00ff


	//----- nvinfo : EIATTR_NUM_BARRIERS
	.align		4
        /*00b0*/ 	.byte	0x02, 0x4c
        /*00b2*/ 	.byte	0x01
	.zero		1


	//----- nvinfo : EIATTR_MERCURY_ISA_VERSION
	.align		4
        /*00b4*/ 	.byte	0x03, 0x5f
        /*00b6*/ 	.short	0x0101


	//----- nvinfo : EIATTR_VRC_CTA_INIT_COUNT
	.align		4
        /*00b8*/ 	.byte	0x02, 0x4a
	.zero		1
	.zero		1


	//----- nvinfo : EIATTR_EXIT_INSTR_OFFSETS
	.align		4
        /*00bc*/ 	.byte	0x04, 0x1c
        /*00be*/ 	.short	(.L_31 - .L_30)


	//   ....[0]....
.L_30:
        /*00c0*/ 	.word	0x00000070


	//   ....[1]....
        /*00c4*/ 	.word	0x00000700


	//   ....[2]....
        /*00c8*/ 	.word	0x00000850


	//----- nvinfo : EIATTR_CRS_STACK_SIZE
	.align		4
.L_31:
        /*00cc*/ 	.byte	0x04, 0x1e
        /*00ce*/ 	.short	(.L_33 - .L_32)
.L_32:
        /*00d0*/ 	.word	0x00000000


	//----- nvinfo : EIATTR_CBANK_PARAM_SIZE
	.align		4
.L_33:
        /*00d4*/ 	.byte	0x03, 0x19
        /*00d6*/ 	.short	0x004c


	//----- nvinfo : EIATTR_PARAM_CBANK
	.align		4
        /*00d8*/ 	.byte	0x04, 0x0a
        /*00da*/ 	.short	(.L_35 - .L_34)
	.align		4
.L_34:
        /*00dc*/ 	.word	index@(.nv.constant0._Z24simple_linear_regressionPfS_S_S_S_S_S_S_S_i)
        /*00e0*/ 	.short	0x0380
        /*00e2*/ 	.short	0x004c


	//----- nvinfo : EIATTR_SW_WAR
	.align		4
.L_35:
        /*00e4*/ 	.byte	0x04, 0x36
        /*00e6*/ 	.short	(.L_37 - .L_36)
.L_36:
        /*00e8*/ 	.word	0x00000008
.L_37:


//--------------------- .nv.callgraph             --------------------------
	.section	.nv.callgraph,"",@"SHT_CUDA_CALLGRAPH"
	.align	4
	.sectionentsize	8
	.align		4
        /*0000*/ 	.word	0x00000000
	.align		4
        /*0004*/ 	.word	0xffffffff
	.align		4
        /*0008*/ 	.word	0x00000000
	.align		4
        /*000c*/ 	.word	0xfffffffe
	.align		4
        /*0010*/ 	.word	0x00000000
	.align		4
        /*0014*/ 	.word	0xfffffffd
	.align		4
        /*0018*/ 	.word	0x00000000
	.align		4
        /*001c*/ 	.word	0xfffffffc


//--------------------- .text._Z24simple_linear_regressionPfS_S_S_S_S_S_S_S_i --------------------------
	.section	.text._Z24simple_linear_regressionPfS_S_S_S_S_S_S_S_i,"ax",@progbits
	.align	128
        .global         _Z24simple_linear_regressionPfS_S_S_S_S_S_S_S_i
        .type           _Z24simple_linear_regressionPfS_S_S_S_S_S_S_S_i,@function
        .size           _Z24simple_linear_regressionPfS_S_S_S_S_S_S_S_i,(.L_x_15 - _Z24simple_linear_regressionPfS_S_S_S_S_S_S_S_i)
        .other          _Z24simple_linear_regressionPfS_S_S_S_S_S_S_S_i,@"STO_CUDA_ENTRY STV_DEFAULT"
_Z24simple_linear_regressionPfS_S_S_S_S_S_S_S_i:
.text._Z24simple_linear_regressionPfS_S_S_S_S_S_S_S_i:
[----:B------:R-:W-:Y:S01]  /*0000*/  LDC R1, c[0x0][0x37c] ;  /* 0x0000df00ff017b82 */ /* 0x000fe20000000800 */
[----:B------:R-:W0:Y:S01]  /*0010*/  S2R R2, SR_CTAID.X ;  /* 0x0000000000027919 */ /* 0x000e220000002500 */
[----:B------:R-:W0:Y:S01]  /*0020*/  LDCU UR4, c[0x0][0x360] ;  /* 0x00006c00ff0477ac */ /* 0x000e220008000800 */
[----:B------:R-:W0:Y:S01]  /*0030*/  S2R R3, SR_TID.X ;  /* 0x0000000000037919 */ /* 0x000e220000002100 */
[----:B------:R-:W1:Y:S01]  /*0040*/  LDCU UR5, c[0x0][0x3c8] ;  /* 0x00007900ff0577ac */ /* 0x000e620008000800 */
[----:B0-----:R-:W-:-:S05]  /*0050*/  IMAD R21, R2, UR4, R3 ;  /* 0x0000000402157c24 */ /* 0x001fca000f8e0203 */
[----:B-1----:R-:W-:-:S13]  /*0060*/  ISETP.GE.AND P0, PT, R21, UR5, PT ;  /* 0x0000000515007c0c */ /* 0x002fda000bf06270 */
[----:B------:R-:W-:Y:S05]  /*0070*/  @P0 EXIT ;  /* 0x000000000000094d */ /* 0x000fea0003800000 */
[----:B------:R-:W0:Y:S01]  /*0080*/  LDC.64 R10, c[0x0][0x380] ;  /* 0x0000e000ff0a7b82 */ /* 0x000e220000000a00 */
[----:B------:R-:W1:Y:S07]  /*0090*/  LDCU.64 UR6, c[0x0][0x358] ;  /* 0x00006b00ff0677ac */ /* 0x000e6e0008000a00 */
[----:B------:R-:W2:Y:S08]  /*00a0*/  LDC.64 R8, c[0x0][0x388] ;  /* 0x0000e200ff087b82 */ /* 0x000eb00000000a00 */
[----:B------:R-:W3:Y:S08]  /*00b0*/  LDC.64 R12, c[0x0][0x3a0] ;  /* 0x0000e800ff0c7b82 */ /* 0x000ef00000000a00 */
[----:B------:R-:W4:Y:S01]  /*00c0*/  LDC.64 R16, c[0x0][0x3a8] ;  /* 0x0000ea00ff107b82 */ /* 0x000f220000000a00 */
[----:B0-----:R-:W-:-:S05]  /*00d0*/  IMAD.WIDE R10, R21, 0x4, R10 ;  /* 0x00000004150a7825 */ /* 0x001fca00078e020a */
[----:B-1----:R-:W5:Y:S02]  /*00e0*/  LDG.E R0, desc[UR6][R10.64] ;  /* 0x000000060a007981 */ /* 0x002f64000c1e1900 */
[----:B------:R-:W0:Y:S08]  /*00f0*/  LDC.64 R6, c[0x0][0x390] ;  /* 0x0000e400ff067b82 */ /* 0x000e300000000a00 */
[----:B------:R-:W1:Y:S08]  /*0100*/  LDC.64 R18, c[0x0][0x3b0] ;  /* 0x0000ec00ff127b82 */ /* 0x000e700000000a00 */
[----:B------:R-:W1:Y:S08]  /*0110*/  LDC.64 R4, c[0x0][0x398] ;  /* 0x0000e600ff047b82 */ /* 0x000e700000000a00 */
[----:B------:R-:W1:Y:S01]  /*0120*/  LDC.64 R14, c[0x0][0x3b8] ;  /* 0x0000ee00ff0e7b82 */ /* 0x000e620000000a00 */
[C---:B--2---:R-:W-:Y:S01]  /*0130*/  IMAD.WIDE R8, R21.reuse, 0x4, R8 ;  /* 0x0000000415087825 */ /* 0x044fe200078e0208 */
[----:B---3--:R-:W5:Y:S04]  /*0140*/  LDG.E R12, desc[UR6][R12.64] ;  /* 0x000000060c0c7981 */ /* 0x008f68000c1e1900 */
[----:B----4-:R-:W5:Y:S01]  /*0150*/  LDG.E R17, desc[UR6][R16.64] ;  /* 0x0000000610117981 */ /* 0x010f62000c1e1900 */
[----:B0-----:R-:W-:-:S03]  /*0160*/  IMAD.WIDE R6, R21, 0x4, R6 ;  /* 0x0000000415067825 */ /* 0x001fc600078e0206 */
[----:B-1----:R-:W2:Y:S04]  /*0170*/  LDG.E R19, desc[UR6][R18.64] ;  /* 0x0000000612137981 */ /* 0x002ea8000c1e1900 */
[----:B------:R-:W2:Y:S01]  /*0180*/  LDG.E R20, desc[UR6][R8.64] ;  /* 0x0000000608147981 */ /* 0x000ea2000c1e1900 */
[----:B------:R-:W-:-:S03]  /*0190*/  IMAD.WIDE R4, R21, 0x4, R4 ;  /* 0x0000000415047825 */ /* 0x000fc600078e0204 */
[----:B------:R-:W3:Y:S04]  /*01a0*/  LDG.E R34, desc[UR6][R6.64] ;  /* 0x0000000606227981 */ /* 0x000ee8000c1e1900 */
[----:B------:R-:W4:Y:S04]  /*01b0*/  LDG.E R35, desc[UR6][R4.64] ;  /* 0x0000000604237981 */ /* 0x000f28000c1e1900 */
[----:B------:R-:W3:Y:S01]  /*01c0*/  LDG.E R15, desc[UR6][R14.64] ;  /* 0x000000060e0f7981 */ /* 0x000ee2000c1e1900 */
[----:B------:R-:W-:Y:S01]  /*01d0*/  BSSY.RECONVERGENT B0, `(.L_x_0) ;  /* 0x0000008000007945 */ /* 0x000fe20003800200 */
[----:B-----5:R-:W-:-:S04]  /*01e0*/  FFMA R0, R17, R0, R12 ;  /* 0x0000000011007223 */ /* 0x020fc8000000000c */
[----:B--2---:R-:W-:-:S04]  /*01f0*/  FFMA R0, R19, R20, R0 ;  /* 0x0000001413007223 */ /* 0x004fc80000000000 */
[----:B---3--:R-:W-:-:S04]  /*0200*/  FFMA R34, R15, R34, R0 ;  /* 0x000000220f227223 */ /* 0x008fc80000000000 */
[----:B----4-:R-:W-:-:S04]  /*0210*/  FADD R35, -R34, R35 ;  /* 0x0000002322237221 */ /* 0x010fc80000000100 */
[----:B------:R0:W1:Y:S01]  /*0220*/  F2F.F64.F32 R12, R35 ;  /* 0x00000023000c7310 */ /* 0x0000620000201800 */
[----:B------:R-:W-:-:S07]  /*0230*/  MOV R0, 0x250 ;  /* 0x0000025000007802 */ /* 0x000fce0000000f00 */
[----:B01----:R-:W-:Y:S05]  /*0240*/  CALL.REL.NOINC `($_Z24simple_linear_regressionPfS_S_S_S_S_S_S_S_i$__internal_accurate_pow) ;  /* 0x0000000400847944 */ /* 0x003fea0003c00000 */
[----:B------:R-:W-:Y:S05]  /*0250*/  BSYNC.RECONVERGENT B0 ;  /* 0x0000000000007941 */ /* 0x000fea0003800200 */
.L_x_0:
[----:B------:R-:W-:Y:S01]  /*0260*/  DADD R14, R12, 2 ;  /* 0x400000000c0e7429 */ /* 0x000fe20000000000 */
[----:B------:R-:W-:Y:S01]  /*0270*/  FSETP.NEU.AND P0, PT, R35, RZ, PT ;  /* 0x000000ff2300720b */ /* 0x000fe20003f0d000 */
[----:B------:R-:W-:Y:S08]  /*0280*/  BSSY.RECONVERGENT B0, `(.L_x_1) ;  /* 0x000000d000007945 */ /* 0x000ff00003800200 */
[----:B------:R-:W-:Y:S01]  /*0290*/  LOP3.LUT R14, R15, 0x7ff00000, RZ, 0xc0, !PT ;  /* 0x7ff000000f0e7812 */ /* 0x000fe200078ec0ff */
[----:B------:R-:W-:-:S03]  /*02a0*/  IMAD.MOV.U32 R15, RZ, RZ, R17 ;  /* 0x000000ffff0f7224 */ /* 0x000fc600078e0011 */
[----:B------:R-:W-:Y:S02]  /*02b0*/  ISETP.NE.AND P1, PT, R14, 0x7ff00000, PT ;  /* 0x7ff000000e00780c */ /* 0x000fe40003f25270 */
[----:B------:R-:W-:Y:S02]  /*02c0*/  MOV R14, R16 ;  /* 0x00000010000e7202 */ /* 0x000fe40000000f00 */
[----:B------:R-:W-:-:S09]  /*02d0*/  @!P0 CS2R R14, SRZ ;  /* 0x00000000000e8805 */ /* 0x000fd2000001ff00 */
[----:B------:R-:W-:Y:S05]  /*02e0*/  @P1 BRA `(.L_x_2) ;  /* 0x0000000000181947 */ /* 0x000fea0003800000 */
[----:B------:R-:W-:-:S13]  /*02f0*/  FSETP.NAN.AND P0, PT, R35, R35, PT ;  /* 0x000000232300720b */ /* 0x000fda0003f08000 */
[----:B------:R-:W-:Y:S01]  /*0300*/  @P0 DADD R14, R12, 2 ;  /* 0x400000000c0e0429 */ /* 0x000fe20000000000 */
[----:B------:R-:W-:Y:S10]  /*0310*/  @P0 BRA `(.L_x_2) ;  /* 0x00000000000c0947 */ /* 0x000ff40003800000 */
[----:B------:R-:W-:-:S14]  /*0320*/  DSETP.NEU.AND P0, PT, |R12|, +INF , PT ;  /* 0x7ff000000c00742a */ /* 0x000fdc0003f0d200 */
[----:B------:R-:W-:Y:S01]  /*0330*/  @!P0 MOV R14, 0x0 ;  /* 0x00000000000e8802 */ /* 0x000fe20000000f00 */
[----:B------:R-:W-:-:S07]  /*0340*/  @!P0 IMAD.MOV.U32 R15, RZ, RZ, 0x7ff00000 ;  /* 0x7ff00000ff0f8424 */ /* 0x000fce00078e00ff */
.L_x_2:
[----:B------:R-:W-:Y:S05]  /*0350*/  BSYNC.RECONVERGENT B0 ;  /* 0x0000000000007941 */ /* 0x000fea0003800200 */
.L_x_1:
[----:B------:R-:W-:Y:S01]  /*0360*/  DMUL R14, R14, 0.5 ;  /* 0x3fe000000e0e7828 */ /* 0x000fe20000000000 */
[----:B------:R-:W0:Y:S01]  /*0370*/  S2UR UR5, SR_CgaCtaId ;  /* 0x00000000000579c3 */ /* 0x000e220000008800 */
[----:B------:R-:W-:Y:S01]  /*0380*/  FSETP.NEU.AND P0, PT, R35, 1, PT ;  /* 0x3f8000002300780b */ /* 0x000fe20003f0d000 */
[----:B------:R-:W-:Y:S01]  /*0390*/  BSSY.RECONVERGENT B0, `(.L_x_3) ;  /* 0x000000a000007945 */ /* 0x000fe20003800200 */
[----:B------:R-:W-:-:S06]  /*03a0*/  UMOV UR4, 0x400 ;  /* 0x0000040000047882 */ /* 0x000fcc0000000000 */
[----:B------:R-:W1:Y:S02]  /*03b0*/  F2F.F32.F64 R14, R14 ;  /* 0x0000000e000e7310 */ /* 0x000e640000301000 */
[----:B-1----:R-:W-:Y:S01]  /*03c0*/  FSEL R17, R14, 0.5, P0 ;  /* 0x3f0000000e117808 */ /* 0x002fe20000000000 */
[----:B0-----:R-:W-:-:S12]  /*03d0*/  ULEA UR4, UR5, UR4, 0x18 ;  /* 0x0000000405047291 */ /* 0x001fd8000f8ec0ff */
.L_x_4:
[----:B------:R-:W0:Y:S01]  /*03e0*/  LDS R12, [UR4] ;  /* 0x00000004ff0c7984 */ /* 0x000e220008000800 */
[----:B------:R-:W-:Y:S01]  /*03f0*/  MOV R0, UR4 ;  /* 0x0000000400007c02 */ /* 0x000fe20008000f00 */
[----:B0-----:R-:W-:-:S05]  /*0400*/  FADD R13, R17, R12 ;  /* 0x0000000c110d7221 */ /* 0x001fca0000000000 */
[----:B------:R-:W0:Y:S02]  /*0410*/  ATOMS.CAST.SPIN P0, [R0], R12, R13 ;  /* 0x0000000c0000758d */ /* 0x000e24000180000d */
[----:B0-----:R-:W-:Y:S05]  /*0420*/  @!P0 BRA `(.L_x_4) ;  /* 0xfffffffc00ec8947 */ /* 0x001fea000383ffff */
[----:B------:R-:W-:Y:S05]  /*0430*/  BSYNC.RECONVERGENT B0 ;  /* 0x0000000000007941 */ /* 0x000fea0003800200 */
.L_x_3:
[----:B------:R-:W2:Y:S01]  /*0440*/  LDG.E R13, desc[UR6][R4.64] ;  /* 0x00000006040d7981 */ /* 0x000ea2000c1e1900 */
[----:B------:R-:W-:Y:S01]  /*0450*/  BSSY.RECONVERGENT B0, `(.L_x_5) ;  /* 0x0000007000007945 */ /* 0x000fe20003800200 */
[----:B--2---:R-:W-:-:S07]  /*0460*/  FADD R13, -R34, R13 ;  /* 0x0000000d220d7221 */ /* 0x004fce0000000100 */
.L_x_6:
[----:B------:R-:W0:Y:S01]  /*0470*/  LDS R14, [UR4+0x4] ;  /* 0x00000404ff0e7984 */ /* 0x000e220008000800 */
[----:B------:R-:W-:Y:S02]  /*0480*/  IMAD.U32 R0, RZ, RZ, UR4 ;  /* 0x00000004ff007e24 */ /* 0x000fe4000f8e00ff */
[----:B0-----:R-:W-:-:S05]  /*0490*/  FADD R15, -R13, R14 ;  /* 0x0000000e0d0f7221 */ /* 0x001fca0000000100 */
[----:B------:R-:W0:Y:S02]  /*04a0*/  ATOMS.CAST.SPIN P0, [R0+0x4], R14, R15 ;  /* 0x0000040e0000758d */ /* 0x000e24000180000f */
[----:B0-----:R-:W-:Y:S05]  /*04b0*/  @!P0 BRA `(.L_x_6) ;  /* 0xfffffffc00ec8947 */ /* 0x001fea000383ffff */
[----:B------:R-:W-:Y:S05]  /*04c0*/  BSYNC.RECONVERGENT B0 ;  /* 0x0000000000007941 */ /* 0x000fea0003800200 */
.L_x_5:
[----:B------:R-:W2:Y:S04]  /*04d0*/  LDG.E R13, desc[UR6][R4.64] ;  /* 0x00000006040d7981 */ /* 0x000ea8000c1e1900 */
[----:B------:R-:W3:Y:S01]  /*04e0*/  LDG.E R10, desc[UR6][R10.64] ;  /* 0x000000060a0a7981 */ /* 0x000ee2000c1e1900 */
[----:B------:R-:W-:Y:S01]  /*04f0*/  BSSY.RECONVERGENT B0, `(.L_x_7) ;  /* 0x0000008000007945 */ /* 0x000fe20003800200 */
[----:B--2---:R-:W-:-:S04]  /*0500*/  FADD R13, -R34, R13 ;  /* 0x0000000d220d7221 */ /* 0x004fc80000000100 */
[----:B---3--:R-:W-:-:S07]  /*0510*/  FMUL R13, R13, -R10 ;  /* 0x8000000a0d0d7220 */ /* 0x008fce0000400000 */
.L_x_8:
[----:B------:R-:W0:Y:S01]  /*0520*/  LDS R10, [UR4+0x8] ;  /* 0x00000804ff0a7984 */ /* 0x000e220008000800 */
[----:B------:R-:W-:Y:S01]  /*0530*/  MOV R0, UR4 ;  /* 0x0000000400007c02 */ /* 0x000fe20008000f00 */
[----:B0-----:R-:W-:-:S05]  /*0540*/  FADD R11, R13, R10 ;  /* 0x0000000a0d0b7221 */ /* 0x001fca0000000000 */
[----:B------:R-:W0:Y:S02]  /*0550*/  ATOMS.CAST.SPIN P0, [R0+0x8], R10, R11 ;  /* 0x0000080a0000758d */ /* 0x000e24000180000b */
[----:B0-----:R-:W-:Y:S05]  /*0560*/  @!P0 BRA `(.L_x_8) ;  /* 0xfffffffc00ec8947 */ /* 0x001fea000383ffff */
[----:B------:R-:W-:Y:S05]  /*0570*/  BSYNC.RECONVERGENT B0 ;  /* 0x0000000000007941 */ /* 0x000fea0003800200 */
.L_x_7:
[----:B------:R-:W2:Y:S04]  /*0580*/  LDG.E R11, desc[UR6][R4.64] ;  /* 0x00000006040b7981 */ /* 0x000ea8000c1e1900 */
[----:B------:R-:W3:Y:S01]  /*0590*/  LDG.E R8, desc[UR6][R8.64] ;  /* 0x0000000608087981 */ /* 0x000ee2000c1e1900 */
[----:B------:R-:W-:Y:S01]  /*05a0*/  BSSY.RECONVERGENT B0, `(.L_x_9) ;  /* 0x0000008000007945 */ /* 0x000fe20003800200 */
[----:B--2---:R-:W-:-:S04]  /*05b0*/  FADD R11, -R34, R11 ;  /* 0x0000000b220b7221 */ /* 0x004fc80000000100 */
[----:B---3--:R-:W-:-:S07]  /*05c0*/  FMUL R11, R11, -R8 ;  /* 0x800000080b0b7220 */ /* 0x008fce0000400000 */
.L_x_10:
[----:B------:R-:W0:Y:S01]  /*05d0*/  LDS R8, [UR4+0xc] ;  /* 0x00000c04ff087984 */ /* 0x000e220008000800 */
[----:B------:R-:W-:Y:S02]  /*05e0*/  IMAD.U32 R0, RZ, RZ, UR4 ;  /* 0x00000004ff007e24 */ /* 0x000fe4000f8e00ff */
[----:B0-----:R-:W-:-:S05]  /*05f0*/  FADD R9, R11, R8 ;  /* 0x000000080b097221 */ /* 0x001fca0000000000 */
[----:B------:R-:W0:Y:S02]  /*0600*/  ATOMS.CAST.SPIN P0, [R0+0xc], R8, R9 ;  /* 0x00000c080000758d */ /* 0x000e240001800009 */
[----:B0-----:R-:W-:Y:S05]  /*0610*/  @!P0 BRA `(.L_x_10) ;  /* 0xfffffffc00ec8947 */ /* 0x001fea000383ffff */
[----:B------:R-:W-:Y:S05]  /*0620*/  BSYNC.RECONVERGENT B0 ;  /* 0x0000000000007941 */ /* 0x000fea0003800200 */
.L_x_9:
[----:B------:R-:W2:Y:S04]  /*0630*/  LDG.E R5, desc[UR6][R4.64] ;  /* 0x0000000604057981 */ /* 0x000ea8000c1e1900 */
[----:B------:R-:W3:Y:S01]  /*0640*/  LDG.E R7, desc[UR6][R6.64] ;  /* 0x0000000606077981 */ /* 0x000ee2000c1e1900 */
[----:B------:R-:W-:Y:S01]  /*0650*/  BSSY.RECONVERGENT B0, `(.L_x_11) ;  /* 0x0000008000007945 */ /* 0x000fe20003800200 */
[----:B--2---:R-:W-:-:S04]  /*0660*/  FADD R34, -R34, R5 ;  /* 0x0000000522227221 */ /* 0x004fc80000000100 */
[----:B---3--:R-:W-:-:S07]  /*0670*/  FMUL R9, R34, -R7 ;  /* 0x8000000722097220 */ /* 0x008fce0000400000 */
.L_x_12:
[----:B------:R-:W0:Y:S01]  /*0680*/  LDS R4, [UR4+0x10] ;  /* 0x00001004ff047984 */ /* 0x000e220008000800 */
[----:B------:R-:W-:Y:S01]  /*0690*/  MOV R0, UR4 ;  /* 0x0000000400007c02 */ /* 0x000fe20008000f00 */
[----:B0-----:R-:W-:-:S05]  /*06a0*/  FADD R5, R9, R4 ;  /* 0x0000000409057221 */ /* 0x001fca0000000000 */
[----:B------:R-:W0:Y:S02]  /*06b0*/  ATOMS.CAST.SPIN P0, [R0+0x10], R4, R5 ;  /* 0x000010040000758d */ /* 0x000e240001800005 */
[----:B0-----:R-:W-:Y:S05]  /*06c0*/  @!P0 BRA `(.L_x_12) ;  /* 0xfffffffc00ec8947 */ /* 0x001fea000383ffff */
[----:B------:R-:W-:Y:S05]  /*06d0*/  BSYNC.RECONVERGENT B0 ;  /* 0x0000000000007941 */ /* 0x000fea0003800200 */
.L_x_11:
[----:B------:R-:W-:Y:S01]  /*06e0*/  BAR.SYNC.DEFER_BLOCKING 0x0 ;  /* 0x0000000000007b1d */ /* 0x000fe20000010000 */
[----:B------:R-:W-:-:S13]  /*06f0*/  ISETP.NE.AND P0, PT, R3, RZ, PT ;  /* 0x000000ff0300720c */ /* 0x000fda0003f05270 */
[----:B------:R-:W-:Y:S05]  /*0700*/  @P0 EXIT ;  /* 0x000000000000094d */ /* 0x000fea0003800000 */
[----:B------:R-:W0:Y:S01]  /*0710*/  LDS.128 R4, [UR4] ;  /* 0x00000004ff047984 */ /* 0x000e220008000c00 */
[----:B------:R-:W1:Y:S01]  /*0720*/  LDC.64 R14, c[0x0][0x3c0] ;  /* 0x0000f000ff0e7b82 */ /* 0x000e620000000a00 */
[----:B------:R-:W-:Y:S02]  /*0730*/  IMAD R9, R2, 0x5, RZ ;  /* 0x0000000502097824 */ /* 0x000fe400078e02ff */
[----:B------:R-:W2:Y:S02]  /*0740*/  LDS R19, [UR4+0x10] ;  /* 0x00001004ff137984 */ /* 0x000ea40008000800 */
[C---:B------:R-:W-:Y:S01]  /*0750*/  VIADD R11, R9.reuse, 0x1 ;  /* 0x00000001090b7836 */ /* 0x040fe20000000000 */
[C---:B------:R-:W-:Y:S01]  /*0760*/  IADD3 R13, PT, PT, R9.reuse, 0x2, RZ ;  /* 0x00000002090d7810 */ /* 0x040fe20007ffe0ff */
[C---:B------:R-:W-:Y:S01]  /*0770*/  VIADD R17, R9.reuse, 0x3 ;  /* 0x0000000309117836 */ /* 0x040fe20000000000 */
[C---:B------:R-:W-:Y:S01]  /*0780*/  IADD3 R21, PT, PT, R9.reuse, 0x4, RZ ;  /* 0x0000000409157810 */ /* 0x040fe20007ffe0ff */
[----:B------:R-:W-:Y:S04]  /*0790*/  STS.128 [UR4], RZ ;  /* 0x000000ffff007988 */ /* 0x000fe80008000c04 */
[----:B------:R-:W-:Y:S01]  /*07a0*/  STS [UR4+0x10], RZ ;  /* 0x000010ffff007988 */ /* 0x000fe20008000804 */
[----:B-1----:R-:W-:-:S04]  /*07b0*/  IMAD.WIDE.U32 R2, R9, 0x4, R14 ;  /* 0x0000000409027825 */ /* 0x002fc800078e000e */
[----:B------:R-:W-:-:S04]  /*07c0*/  IMAD.WIDE.U32 R8, R11, 0x4, R14 ;  /* 0x000000040b087825 */ /* 0x000fc800078e000e */
[----:B------:R-:W-:-:S04]  /*07d0*/  IMAD.WIDE.U32 R10, R13, 0x4, R14 ;  /* 0x000000040d0a7825 */ /* 0x000fc800078e000e */
[--C-:B------:R-:W-:Y:S01]  /*07e0*/  IMAD.WIDE.U32 R12, R17, 0x4, R14.reuse ;  /* 0x00000004110c7825 */ /* 0x100fe200078e000e */
[----:B0-----:R-:W-:Y:S03]  /*07f0*/  STG.E desc[UR6][R2.64], R4 ;  /* 0x0000000402007986 */ /* 0x001fe6000c101906 */
[----:B------:R-:W-:Y:S01]  /*0800*/  IMAD.WIDE.U32 R14, R21, 0x4, R14 ;  /* 0x00000004150e7825 */ /* 0x000fe200078e000e */
[----:B------:R-:W-:Y:S04]  /*0810*/  STG.E desc[UR6][R8.64], R5 ;  /* 0x0000000508007986 */ /* 0x000fe8000c101906 */
[----:B------:R-:W-:Y:S04]  /*0820*/  STG.E desc[UR6][R10.64], R6 ;  /* 0x000000060a007986 */ /* 0x000fe8000c101906 */
[----:B------:R-:W-:Y:S04]  /*0830*/  STG.E desc[UR6][R12.64], R7 ;  /* 0x000000070c007986 */ /* 0x000fe8000c101906 */
[----:B--2---:R-:W-:Y:S01]  /*0840*/  STG.E desc[UR6][R14.64], R19 ;  /* 0x000000130e007986 */ /* 0x004fe2000c101906 */
[----:B------:R-:W-:Y:S05]  /*0850*/  EXIT ;  /* 0x000000000000794d */ /* 0x000fea0003800000 */
        .type           $_Z24simple_linear_regressionPfS_S_S_S_S_S_S_S_i$__internal_accurate_pow,@function
        .size           $_Z24simple_linear_regressionPfS_S_S_S_S_S_S_S_i$__internal_accurate_pow,(.L_x_15 - $_Z24simple_linear_regressionPfS_S_S_S_S_S_S_S_i$__internal_accurate_pow)
$_Z24simple_linear_regressionPfS_S_S_S_S_S_S_S_i$__internal_accurate_pow:
[----:B------:R-:W-:Y:S01]  /*0860*/  DADD R14, -RZ, |R12| ;  /* 0x00000000ff0e7229 */ /* 0x000fe2000000050c */
[----:B------:R-:W-:Y:S01]  /*0870*/  IMAD.MOV.U32 R22, RZ, RZ, RZ ;  /* 0x000000ffff167224 */ /* 0x000fe200078e00ff */
[----:B------:R-:W-:Y:S01]  /*0880*/  MOV R26, 0x41ad3b5a ;  /* 0x41ad3b5a001a7802 */ /* 0x000fe20000000f00 */
[----:B------:R-:W-:Y:S01]  /*0890*/  IMAD.MOV.U32 R27, RZ, RZ, 0x3ed0f5d2 ;  /* 0x3ed0f5d2ff1b7424 */ /* 0x000fe200078e00ff */
[----:B------:R-:W-:Y:S01]  /*08a0*/  UMOV UR4, 0x7d2cafe2 ;  /* 0x7d2cafe200047882 */ /* 0x000fe20000000000 */
[----:B------:R-:W-:Y:S01]  /*08b0*/  UMOV UR5, 0x3eb0f5ff ;  /* 0x3eb0f5ff00057882 */ /* 0x000fe20000000000 */
[----:B------:R-:W-:Y:S01]  /*08c0*/  UMOV UR8, 0x3b39803f ;  /* 0x3b39803f00087882 */ /* 0x000fe20000000000 */
[----:B------:R-:W-:-:S03]  /*08d0*/  UMOV UR9, 0x3c7abc9e ;  /* 0x3c7abc9e00097882 */ /* 0x000fc60000000000 */
[----:B------:R-:W-:Y:S01]  /*08e0*/  ISETP.GT.U32.AND P0, PT, R15, 0xfffff, PT ;  /* 0x000fffff0f00780c */ /* 0x000fe20003f04070 */
[----:B------:R-:W-:-:S12]  /*08f0*/  IMAD.MOV.U32 R18, RZ, RZ, R15 ;  /* 0x000000ffff127224 */ /* 0x000fd800078e000f */
[----:B------:R-:W-:-:S10]  /*0900*/  @!P0 DMUL R16, R14, 1.80143985094819840000e+16 ;  /* 0x435000000e108828 */ /* 0x000fd40000000000 */
[----:B------:R-:W-:Y:S01]  /*0910*/  @!P0 MOV R18, R17 ;  /* 0x0000001100128202 */ /* 0x000fe20000000f00 */
[----:B------:R-:W-:-:S03]  /*0920*/  @!P0 IMAD.MOV.U32 R14, RZ, RZ, R16 ;  /* 0x000000ffff0e8224 */ /* 0x000fc600078e0010 */
[----:B------:R-:W-:Y:S02]  /*0930*/  LOP3.LUT R18, R18, 0x800fffff, RZ, 0xc0, !PT ;  /* 0x800fffff12127812 */ /* 0x000fe400078ec0ff */
[----:B------:R-:W-:Y:S02]  /*0940*/  MOV R20, R14 ;  /* 0x0000000e00147202 */ /* 0x000fe40000000f00 */
[----:B------:R-:W-:Y:S02]  /*0950*/  LOP3.LUT R21, R18, 0x3ff00000, RZ, 0xfc, !PT ;  /* 0x3ff0000012157812 */ /* 0x000fe400078efcff */
[----:B------:R-:W-:Y:S02]  /*0960*/  SHF.R.U32.HI R14, RZ, 0x14, R15 ;  /* 0x00000014ff0e7819 */ /* 0x000fe4000001160f */
[----:B------:R-:W-:Y:S02]  /*0970*/  ISETP.GE.U32.AND P1, PT, R21, 0x3ff6a09f, PT ;  /* 0x3ff6a09f1500780c */ /* 0x000fe40003f26070 */
[----:B------:R-:W-:Y:S01]  /*0980*/  @!P0 LEA.HI R14, R17, 0xffffffca, RZ, 0xc ;  /* 0xffffffca110e8811 */ /* 0x000fe200078f60ff */
[----:B------:R-:W-:-:S03]  /*0990*/  HFMA2 R17, -RZ, RZ, 3.59375, 0 ;  /* 0x43300000ff117431 */ /* 0x000fc600000001ff */
[----:B------:R-:W-:-:S07]  /*09a0*/  IADD3 R16, PT, PT, R14, -0x3ff, RZ ;  /* 0xfffffc010e107810 */ /* 0x000fce0007ffe0ff */
[----:B------:R-:W-:Y:S02]  /*09b0*/  @P1 VIADD R19, R21, 0xfff00000 ;  /* 0xfff0000015131836 */ /* 0x000fe40000000000 */
[----:B------:R-:W-:-:S03]  /*09c0*/  @P1 VIADD R16, R14, 0xfffffc02 ;  /* 0xfffffc020e101836 */ /* 0x000fc60000000000 */
[----:B------:R-:W-:Y:S02]  /*09d0*/  @P1 MOV R21, R19 ;  /* 0x0000001300151202 */ /* 0x000fe40000000f00 */
[----:B------:R-:W-:-:S04]  /*09e0*/  LOP3.LUT R16, R16, 0x80000000, RZ, 0x3c, !PT ;  /* 0x8000000010107812 */ /* 0x000fc800078e3cff */
[C---:B------:R-:W-:Y:S02]  /*09f0*/  DADD R24, R20.reuse, 1 ;  /* 0x3ff0000014187429 */ /* 0x040fe40000000000 */
[----:B------:R-:W-:-:S04]  /*0a00*/  DADD R20, R20, -1 ;  /* 0xbff0000014147429 */ /* 0x000fc80000000000 */
[----:B------:R-:W0:Y:S02]  /*0a10*/  MUFU.RCP64H R23, R25 ;  /* 0x0000001900177308 */ /* 0x000e240000001800 */
[----:B0-----:R-:W-:-:S08]  /*0a20*/  DFMA R18, -R24, R22, 1 ;  /* 0x3ff000001812742b */ /* 0x001fd00000000116 */
[----:B------:R-:W-:-:S08]  /*0a30*/  DFMA R18, R18, R18, R18 ;  /* 0x000000121212722b */ /* 0x000fd00000000012 */
[----:B------:R-:W-:-:S08]  /*0a40*/  DFMA R22, R22, R18, R22 ;  /* 0x000000121616722b */ /* 0x000fd00000000016 */
[----:B------:R-:W-:-:S08]  /*0a50*/  DMUL R18, R20, R22 ;  /* 0x0000001614127228 */ /* 0x000fd00000000000 */
[----:B------:R-:W-:-:S08]  /*0a60*/  DFMA R18, R20, R22, R18 ;  /* 0x000000161412722b */ /* 0x000fd00000000012 */
[----:B------:R-:W-:-:S08]  /*0a70*/  DMUL R28, R18, R18 ;  /* 0x00000012121c7228 */ /* 0x000fd00000000000 */
[----:B------:R-:W-:Y:S01]  /*0a80*/  DFMA R24, R28, UR4, R26 ;  /* 0x000000041c187c2b */ /* 0x000fe2000800001a */
[----:B------:R-:W-:Y:S01]  /*0a90*/  UMOV UR4, 0x75488a3f ;  /* 0x75488a3f00047882 */ /* 0x000fe20000000000 */
[----:B------:R-:W-:-:S06]  /*0aa0*/  UMOV UR5, 0x3ef3b20a ;  /* 0x3ef3b20a00057882 */ /* 0x000fcc0000000000 */
[----:B------:R-:W-:Y:S01]  /*0ab0*/  DFMA R24, R28, R24, UR4 ;  /* 0x000000041c187e2b */ /* 0x000fe20008000018 */
[----:B------:R-:W-:Y:S01]  /*0ac0*/  UMOV UR4, 0xe4faecd5 ;  /* 0xe4faecd500047882 */ /* 0x000fe20000000000 */
[----:B------:R-:W-:-:S06]  /*0ad0*/  UMOV UR5, 0x3f1745cd ;  /* 0x3f1745cd00057882 */ /* 0x000fcc0000000000 */
[----:B------:R-:W-:Y:S01]  /*0ae0*/  DFMA R24, R28, R24, UR4 ;  /* 0x000000041c187e2b */ /* 0x000fe20008000018 */
[----:B------:R-:W-:Y:S01]  /*0af0*/  UMOV UR4, 0x258a578b ;  /* 0x258a578b00047882 */ /* 0x000fe20000000000 */
[----:B------:R-:W-:-:S06]  /*0b00*/  UMOV UR5, 0x3f3c71c7 ;  /* 0x3f3c71c700057882 */ /* 0x000fcc0000000000 */
[----:B------:R-:W-:Y:S01]  /*0b10*/  DFMA R30, R28, R24, UR4 ;  /* 0x000000041c1e7e2b */ /* 0x000fe20008000018 */
[----:B------:R-:W-:Y:S01]  /*0b20*/  UMOV UR4, 0x9242b910 ;  /* 0x9242b91000047882 */ /* 0x000fe20000000000 */
[----:B------:R-:W-:Y:S01]  /*0b30*/  UMOV UR5, 0x3f624924 ;  /* 0x3f62492400057882 */ /* 0x000fe20000000000 */
[----:B------:R-:W-:-:S05]  /*0b40*/  DADD R24, R20, -R18 ;  /* 0x0000000014187229 */ /* 0x000fca0000000812 */
[----:B------:R-:W-:Y:S01]  /*0b50*/  DFMA R30, R28, R30, UR4 ;  /* 0x000000041c1e7e2b */ /* 0x000fe2000800001e */
[----:B------:R-:W-:Y:S01]  /*0b60*/  UMOV UR4, 0x99999dfb ;  /* 0x99999dfb00047882 */ /* 0x000fe20000000000 */
[----:B------:R-:W-:Y:S01]  /*0b70*/  UMOV UR5, 0x3f899999 ;  /* 0x3f89999900057882 */ /* 0x000fe20000000000 */
[----:B------:R-:W-:-:S05]  /*0b80*/  DADD R24, R24, R24 ;  /* 0x0000000018187229 */ /* 0x000fca0000000018 */
[----:B------:R-:W-:Y:S01]  /*0b90*/  DFMA R30, R28, R30, UR4 ;  /* 0x000000041c1e7e2b */ /* 0x000fe2000800001e */
[----:B------:R-:W-:Y:S01]  /*0ba0*/  UMOV UR4, 0x55555555 ;  /* 0x5555555500047882 */ /* 0x000fe20000000000 */
[----:B------:R-:W-:Y:S01]  /*0bb0*/  UMOV UR5, 0x3fb55555 ;  /* 0x3fb5555500057882 */ /* 0x000fe20000000000 */
[----:B------:R-:W-:-:S05]  /*0bc0*/  DFMA R24, R20, -R18, R24 ;  /* 0x800000121418722b */ /* 0x000fca0000000018 */
[----:B------:R-:W-:-:S03]  /*0bd0*/  DFMA R20, R28, R30, UR4 ;  /* 0x000000041c147e2b */ /* 0x000fc6000800001e */
[----:B------:R-:W-:Y:S02]  /*0be0*/  DMUL R22, R22, R24 ;  /* 0x0000001816167228 */ /* 0x000fe40000000000 */
[----:B------:R-:W-:-:S03]  /*0bf0*/  DMUL R24, R18, R18 ;  /* 0x0000001212187228 */ /* 0x000fc60000000000 */
[----:B------:R-:W-:Y:S01]  /*0c00*/  DADD R26, -R20, UR4 ;  /* 0x00000004141a7e29 */ /* 0x000fe20008000100 */
[----:B------:R-:W-:Y:S01]  /*0c10*/  UMOV UR4, 0xb9e7b0 ;  /* 0x00b9e7b000047882 */ /* 0x000fe20000000000 */
[----:B------:R-:W-:-:S06]  /*0c20*/  UMOV UR5, 0x3c46a4cb ;  /* 0x3c46a4cb00057882 */ /* 0x000fcc0000000000 */
[----:B------:R-:W-:Y:S02]  /*0c30*/  DFMA R30, R28, R30, R26 ;  /* 0x0000001e1c1e722b */ /* 0x000fe4000000001a */
[----:B------:R-:W-:Y:S01]  /*0c40*/  DFMA R28, R18, R18, -R24 ;  /* 0x00000012121c722b */ /* 0x000fe20000000818 */
[----:B------:R-:W-:Y:S01]  /*0c50*/  IADD3 R27, PT, PT, R23, 0x100000, RZ ;  /* 0x00100000171b7810 */ /* 0x000fe20007ffe0ff */
[----:B------:R-:W-:-:S04]  /*0c60*/  IMAD.MOV.U32 R26, RZ, RZ, R22 ;  /* 0x000000ffff1a7224 */ /* 0x000fc800078e0016 */
[----:B------:R-:W-:Y:S01]  /*0c70*/  DADD R30, R30, -UR4 ;  /* 0x800000041e1e7e29 */ /* 0x000fe20008000000 */
[----:B------:R-:W-:Y:S01]  /*0c80*/  UMOV UR4, 0x80000000 ;  /* 0x8000000000047882 */ /* 0x000fe20000000000 */
[C---:B------:R-:W-:Y:S01]  /*0c90*/  DFMA R26, R18.reuse, R26, R28 ;  /* 0x0000001a121a722b */ /* 0x040fe2000000001c */
[----:B------:R-:W-:Y:S01]  /*0ca0*/  UMOV UR5, 0x43300000 ;  /* 0x4330000000057882 */ /* 0x000fe20000000000 */
[----:B------:R-:W-:Y:S02]  /*0cb0*/  DMUL R28, R18, R24 ;  /* 0x00000018121c7228 */ /* 0x000fe40000000000 */
[----:B------:R-:W-:Y:S01]  /*0cc0*/  DADD R16, R16, -UR4 ;  /* 0x8000000410107e29 */ /* 0x000fe20008000000 */
[----:B------:R-:W-:Y:S01]  /*0cd0*/  UMOV UR4, 0xfefa39ef ;  /* 0xfefa39ef00047882 */ /* 0x000fe20000000000 */
[----:B------:R-:W-:-:S04]  /*0ce0*/  UMOV UR5, 0x3fe62e42 ;  /* 0x3fe62e4200057882 */ /* 0x000fc80000000000 */
[----:B------:R-:W-:-:S08]  /*0cf0*/  DFMA R32, R18, R24, -R28 ;  /* 0x000000181220722b */ /* 0x000fd0000000081c */
[----:B------:R-:W-:Y:S02]  /*0d00*/  DFMA R32, R22, R24, R32 ;  /* 0x000000181620722b */ /* 0x000fe40000000020 */
[----:B------:R-:W-:-:S06]  /*0d10*/  DADD R24, R20, R30 ;  /* 0x0000000014187229 */ /* 0x000fcc000000001e */
[----:B------:R-:W-:Y:S02]  /*0d20*/  DFMA R26, R18, R26, R32 ;  /* 0x0000001a121a722b */ /* 0x000fe40000000020 */
[----:B------:R-:W-:Y:S02]  /*0d30*/  DADD R32, R20, -R24 ;  /* 0x0000000014207229 */ /* 0x000fe40000000818 */
[----:B------:R-:W-:-:S06]  /*0d40*/  DMUL R20, R24, R28 ;  /* 0x0000001c18147228 */ /* 0x000fcc0000000000 */
[----:B------:R-:W-:Y:S02]  /*0d50*/  DADD R32, R30, R32 ;  /* 0x000000001e207229 */ /* 0x000fe40000000020 */
[----:B------:R-:W-:-:S08]  /*0d60*/  DFMA R30, R24, R28, -R20 ;  /* 0x0000001c181e722b */ /* 0x000fd00000000814 */
[----:B------:R-:W-:-:S08]  /*0d70*/  DFMA R26, R24, R26, R30 ;  /* 0x0000001a181a722b */ /* 0x000fd0000000001e */
[----:B------:R-:W-:-:S08]  /*0d80*/  DFMA R32, R32, R28, R26 ;  /* 0x0000001c2020722b */ /* 0x000fd0000000001a */
[----:B------:R-:W-:-:S08]  /*0d90*/  DADD R26, R20, R32 ;  /* 0x00000000141a7229 */ /* 0x000fd00000000020 */
[--C-:B------:R-:W-:Y:S02]  /*0da0*/  DADD R24, R18, R26.reuse ;  /* 0x0000000012187229 */ /* 0x100fe4000000001a */
[----:B------:R-:W-:-:S06]  /*0db0*/  DADD R20, R20, -R26 ;  /* 0x0000000014147229 */ /* 0x000fcc000000081a */
[----:B------:R-:W-:Y:S02]  /*0dc0*/  DADD R18, R18, -R24 ;  /* 0x0000000012127229 */ /* 0x000fe40000000818 */
[----:B------:R-:W-:-:S06]  /*0dd0*/  DADD R20, R32, R20 ;  /* 0x0000000020147229 */ /* 0x000fcc0000000014 */
[----:B------:R-:W-:-:S08]  /*0de0*/  DADD R18, R26, R18 ;  /* 0x000000001a127229 */ /* 0x000fd00000000012 */
[----:B------:R-:W-:-:S08]  /*0df0*/  DADD R18, R20, R18 ;  /* 0x0000000014127229 */ /* 0x000fd00000000012 */
[----:B------:R-:W-:-:S08]  /*0e00*/  DADD R22, R22, R18 ;  /* 0x0000000016167229 */ /* 0x000fd00000000012 */
[----:B------:R-:W-:-:S08]  /*0e10*/  DADD R18, R24, R22 ;  /* 0x0000000018127229 */ /* 0x000fd00000000016 */
[--C-:B------:R-:W-:Y:S02]  /*0e20*/  DFMA R14, R16, UR4, R18.reuse ;  /* 0x00000004100e7c2b */ /* 0x100fe40008000012 */
[----:B------:R-:W-:-:S06]  /*0e30*/  DADD R24, R24, -R18 ;  /* 0x0000000018187229 */ /* 0x000fcc0000000812 */
[----:B------:R-:W-:Y:S02]  /*0e40*/  DFMA R20, R16, -UR4, R14 ;  /* 0x8000000410147c2b */ /* 0x000fe4000800000e */
[----:B------:R-:W-:-:S06]  /*0e50*/  DADD R24, R22, R24 ;  /* 0x0000000016187229 */ /* 0x000fcc0000000018 */
[----:B------:R-:W-:-:S08]  /*0e60*/  DADD R20, -R18, R20 ;  /* 0x0000000012147229 */ /* 0x000fd00000000114 */
[----:B------:R-:W-:-:S08]  /*0e70*/  DADD R20, R24, -R20 ;  /* 0x0000000018147229 */ /* 0x000fd00000000814 */
[----:B------:R-:W-:-:S08]  /*0e80*/  DFMA R20, R16, UR8, R20 ;  /* 0x0000000810147c2b */ /* 0x000fd00008000014 */
[----:B------:R-:W-:-:S08]  /*0e90*/  DADD R16, R14, R20 ;  /* 0x000000000e107229 */ /* 0x000fd00000000014 */
[----:B------:R-:W-:Y:S02]  /*0ea0*/  DADD R18, R14, -R16 ;  /* 0x000000000e127229 */ /* 0x000fe40000000810 */
[----:B------:R-:W-:-:S06]  /*0eb0*/  DMUL R14, R16, 2 ;  /* 0x40000000100e7828 */ /* 0x000fcc0000000000 */
[----:B------:R-:W-:Y:S02]  /*0ec0*/  DADD R20, R20, R18 ;  /* 0x0000000014147229 */ /* 0x000fe40000000012 */
[----:B------:R-:W-:Y:S01]  /*0ed0*/  DFMA R16, R16, 2, -R14 ;  /* 0x400000001010782b */ /* 0x000fe2000000080e */
[----:B------:R-:W-:Y:S01]  /*0ee0*/  IMAD.MOV.U32 R18, RZ, RZ, 0x652b82fe ;  /* 0x652b82feff127424 */ /* 0x000fe200078e00ff */
[----:B------:R-:W-:-:S06]  /*0ef0*/  MOV R19, 0x3ff71547 ;  /* 0x3ff7154700137802 */ /* 0x000fcc0000000f00 */
[----:B------:R-:W-:-:S08]  /*0f00*/  DFMA R20, R20, 2, R16 ;  /* 0x400000001414782b */ /* 0x000fd00000000010 */
[----:B------:R-:W-:-:S08]  /*0f10*/  DADD R16, R14, R20 ;  /* 0x000000000e107229 */ /* 0x000fd00000000014 */
[----:B------:R-:W-:Y:S02]  /*0f20*/  DFMA R18, R16, R18, 6.75539944105574400000e+15 ;  /* 0x433800001012742b */ /* 0x000fe40000000012 */
[----:B------:R-:W-:Y:S01]  /*0f30*/  FSETP.GEU.AND P0, PT, |R17|, 4.1917929649353027344, PT ;  /* 0x4086232b1100780b */ /* 0x000fe20003f0e200 */
[----:B------:R-:W-:-:S05]  /*0f40*/  DADD R14, R14, -R16 ;  /* 0x000000000e0e7229 */ /* 0x000fca0000000810 */
[----:B------:R-:W-:-:S03]  /*0f50*/  DADD R22, R18, -6.75539944105574400000e+15 ;  /* 0xc338000012167429 */ /* 0x000fc60000000000 */
[----:B------:R-:W-:-:S05]  /*0f60*/  DADD R20, R20, R14 ;  /* 0x0000000014147229 */ /* 0x000fca000000000e */
[----:B------:R-:W-:Y:S01]  /*0f70*/  DFMA R24, R22, -UR4, R16 ;  /* 0x8000000416187c2b */ /* 0x000fe20008000010 */
[----:B------:R-:W-:Y:S01]  /*0f80*/  UMOV UR4, 0x3b39803f ;  /* 0x3b39803f00047882 */ /* 0x000fe20000000000 */
[----:B------:R-:W-:-:S06]  /*0f90*/  UMOV UR5, 0x3c7abc9e ;  /* 0x3c7abc9e00057882 */ /* 0x000fcc0000000000 */
[----:B------:R-:W-:Y:S01]  /*0fa0*/  DFMA R22, R22, -UR4, R24 ;  /* 0x8000000416167c2b */ /* 0x000fe20008000018 */
[----:B------:R-:W-:Y:S01]  /*0fb0*/  UMOV UR4, 0x69ce2bdf ;  /* 0x69ce2bdf00047882 */ /* 0x000fe20000000000 */
[----:B------:R-:W-:Y:S01]  /*0fc0*/  IMAD.MOV.U32 R24, RZ, RZ, -0x35dec16 ;  /* 0xfca213eaff187424 */ /* 0x000fe200078e00ff */
[----:B------:R-:W-:Y:S01]  /*0fd0*/  MOV R25, 0x3e928af3 ;  /* 0x3e928af300197802 */ /* 0x000fe20000000f00 */
[----:B------:R-:W-:-:S05]  /*0fe0*/  UMOV UR5, 0x3e5ade15 ;  /* 0x3e5ade1500057882 */ /* 0x000fca0000000000 */
        /* <DEDUP_REMOVED lines=24> */
[----:B------:R-:W-:-:S08]  /*1170*/  DFMA R24, R22, R24, UR4 ;  /* 0x0000000416187e2b */ /* 0x000fd00008000018 */
[----:B------:R-:W-:-:S08]  /*1180*/  DFMA R24, R22, R24, 1 ;  /* 0x3ff000001618742b */ /* 0x000fd00000000018 */
[----:B------:R-:W-:-:S10]  /*1190*/  DFMA R22, R22, R24, 1 ;  /* 0x3ff000001616742b */ /* 0x000fd40000000018 */
[----:B------:R-:W-:Y:S01]  /*11a0*/  IMAD R15, R18, 0x100000, R23 ;  /* 0x00100000120f7824 */ /* 0x000fe200078e0217 */
[----:B------:R-:W-:Y:S01]  /*11b0*/  MOV R14, R22 ;  /* 0x00000016000e7202 */ /* 0x000fe20000000f00 */
[----:B------:R-:W-:Y:S06]  /*11c0*/  @!P0 BRA `(.L_x_13) ;  /* 0x0000000000308947 */ /* 0x000fec0003800000 */
[----:B------:R-:W-:Y:S01]  /*11d0*/  FSETP.GEU.AND P1, PT, |R17|, 4.2275390625, PT ;  /* 0x408748001100780b */ /* 0x000fe20003f2e200 */
[C---:B------:R-:W-:Y:S02]  /*11e0*/  DADD R24, R16.reuse, +INF ;  /* 0x7ff0000010187429 */ /* 0x040fe40000000000 */
[----:B------:R-:W-:-:S08]  /*11f0*/  DSETP.GEU.AND P0, PT, R16, RZ, PT ;  /* 0x000000ff1000722a */ /* 0x000fd00003f0e000 */
[----:B------:R-:W-:Y:S02]  /*1200*/  FSEL R15, R25, RZ, P0 ;  /* 0x000000ff190f7208 */ /* 0x000fe40000000000 */
[----:B------:R-:W-:-:S04]  /*1210*/  @!P1 LEA.HI R14, R18, R18, RZ, 0x1 ;  /* 0x00000012120e9211 */ /* 0x000fc800078f08ff */
[----:B------:R-:W-:Y:S02]  /*1220*/  @!P1 SHF.R.S32.HI R17, RZ, 0x1, R14 ;  /* 0x00000001ff119819 */ /* 0x000fe4000001140e */
[----:B------:R-:W-:Y:S02]  /*1230*/  FSEL R14, R24, RZ, P0 ;  /* 0x000000ff180e7208 */ /* 0x000fe40000000000 */
[----:B------:R-:W-:Y:S01]  /*1240*/  @!P1 LEA R23, R17, R23, 0x14 ;  /* 0x0000001711179211 */ /* 0x000fe200078ea0ff */
[----:B------:R-:W-:-:S05]  /*1250*/  @!P1 IMAD.IADD R16, R18, 0x1, -R17 ;  /* 0x0000000112109824 */ /* 0x000fca00078e0a11 */
[----:B------:R-:W-:Y:S01]  /*1260*/  @!P1 LEA R17, R16, 0x3ff00000, 0x14 ;  /* 0x3ff0000010119811 */ /* 0x000fe200078ea0ff */
[----:B------:R-:W-:-:S06]  /*1270*/  @!P1 IMAD.MOV.U32 R16, RZ, RZ, RZ ;  /* 0x000000ffff109224 */ /* 0x000fcc00078e00ff */
[----:B------:R-:W-:-:S11]  /*1280*/  @!P1 DMUL R14, R22, R16 ;  /* 0x00000010160e9228 */ /* 0x000fd60000000000 */
.L_x_13:
[----:B------:R-:W-:Y:S02]  /*1290*/  DFMA R20, R20, R14, R14 ;  /* 0x0000000e1414722b */ /* 0x000fe4000000000e */
[----:B------:R-:W-:-:S08]  /*12a0*/  DSETP.NEU.AND P0, PT, |R14|, +INF , PT ;  /* 0x7ff000000e00742a */ /* 0x000fd00003f0d200 */
[----:B------:R-:W-:Y:S02]  /*12b0*/  FSEL R16, R14, R20, !P0 ;  /* 0x000000140e107208 */ /* 0x000fe40004000000 */
[----:B------:R-:W-:Y:S02]  /*12c0*/  FSEL R17, R15, R21, !P0 ;  /* 0x000000150f117208 */ /* 0x000fe40004000000 */
[----:B------:R-:W-:Y:S02]  /*12d0*/  MOV R14, R0 ;  /* 0x00000000000e7202 */ /* 0x000fe40000000f00 */
[----:B------:R-:W-:-:S04]  /*12e0*/  MOV R15, 0x0 ;  /* 0x00000000000f7802 */ /* 0x000fc80000000f00 */
[----:B------:R-:W-:Y:S05]  /*12f0*/  RET.REL.NODEC R14 `(_Z24simple_linear_regressionPfS_S_S_S_S_S_S_S_i) ;  /* 0xffffffec0e407950 */ /* 0x000fea0003c3ffff */
.L_x_14:
[----:B------:R-:W-:-:S00]  /*1300*/  BRA `(.L_x_14) ;  /* 0xfffffffc00fc7947 */ /* 0x000fc0000383ffff */
[----:B------:R-:W-:-:S00]  /*1310*/  NOP ;  /* 0x0000000000007918 */ /* 0x000fc00000000000 */
        /* <DEDUP_REMOVED lines=14> */
.L_x_15:


//--------------------- .nv.shared._Z24simple_linear_regressionPfS_S_S_S_S_S_S_S_i --------------------------
	.section	.nv.shared._Z24simple_linear_regressionPfS_S_S_S_S_S_S_S_i,"aw",@nobits
	.sectionflags	@""
	.align	4
.nv.shared._Z24simple_linear_regressionPfS_S_S_S_S_S_S_S_i:
	.zero		1044


//--------------------- .nv.shared.reserved.0     --------------------------
	.section	.nv.shared.reserved.0,"aw",@nobits
	.weak		__nv_reservedSMEM_offset_0_alias
	.size		__nv_reservedSMEM_offset_0_alias, 0, 64
	.other		__nv_reservedSMEM_offset_0_alias,@"STO_CUDA_RESERVED_SHARED STV_DEFAULT"
__nv_reservedSMEM_offset_0_alias:
	.zero		0
	.zero		64


//--------------------- .nv.constant0._Z24simple_linear_regressionPfS_S_S_S_S_S_S_S_i --------------------------
	.section	.nv.constant0._Z24simple_linear_regressionPfS_S_S_S_S_S_S_S_i,"a",@progbits
	.sectionflags	@""
	.align	4
.nv.constant0._Z24simple_linear_regressionPfS_S_S_S_S_S_S_S_i:
	.zero		972


//--------------------- SYMBOLS --------------------------

	.type		.nv.reservedSmem.offset0,@object
	.size		.nv.reservedSmem.offset0,0x4
	.type		.nv.reservedSmem.cap,@object
	.size		.nv.reservedSmem.cap,0x4
